//
// Generated by NVIDIA NVVM Compiler
//
// Compiler Build ID: CL-36424714
// Cuda compilation tools, release 13.0, V13.0.88
// Based on NVVM 20.0.0
//

.version 9.0
.target sm_100
.address_size 64

	// .globl	_Z1fv
.extern .func  (.param .b32 func_retval0) vprintf
(
	.param .b64 vprintf_param_0,
	.param .b64 vprintf_param_1
)
;
.global .align 1 .b8 $str[59] = {109, 121, 105, 100, 61, 37, 45, 50, 100, 44, 98, 68, 105, 109, 61, 40, 37, 100, 44, 37, 100, 44, 37, 100, 41, 44, 98, 73, 100, 120, 61, 40, 37, 100, 44, 37, 100, 44, 37, 100, 41, 44, 116, 73, 100, 120, 61, 40, 37, 100, 44, 37, 100, 44, 37, 100, 41, 10};

.visible .entry _Z1fv()
{
	.local .align 8 .b8 	__local_depot0[40];
	.reg .b64 	%SP;
	.reg .b64 	%SPL;
	.reg .b32 	%r<13>;
	.reg .b64 	%rd<5>;

	mov.u64 	%SPL, __local_depot0;
	cvta.local.u64 	%SP, %SPL;
	add.u64 	%rd1, %SP, 0;
	add.u64 	%rd2, %SPL, 0;
	mov.u32 	%r1, %ctaid.x;
	mov.u32 	%r2, %ntid.x;
	mov.u32 	%r3, %tid.x;
	mad.lo.s32 	%r4, %r1, %r2, %r3;
	mov.u32 	%r5, %ntid.y;
	mov.u32 	%r6, %ntid.z;
	mov.u32 	%r7, %ctaid.y;
	mov.u32 	%r8, %ctaid.z;
	mov.u32 	%r9, %tid.y;
	mov.u32 	%r10, %tid.z;
	st.local.v2.u32 	[%rd2], {%r4, %r2};
	st.local.v2.u32 	[%rd2+8], {%r5, %r6};
	st.local.v2.u32 	[%rd2+16], {%r1, %r7};
	st.local.v2.u32 	[%rd2+24], {%r8, %r3};
	st.local.v2.u32 	[%rd2+32], {%r9, %r10};
	mov.u64 	%rd3, $str;
	cvta.global.u64 	%rd4, %rd3;
	{ // callseq 0, 0
	.param .b64 param0;
	st.param.b64 	[param0], %rd4;
	.param .b64 param1;
	st.param.b64 	[param1], %rd1;
	.param .b32 retval0;
	call.uni (retval0), 
	vprintf, 
	(
	param0, 
	param1
	);
	ld.param.b32 	%r11, [retval0];
	} // callseq 0
	ret;

}


// ===== COMPILED SASS (sm_100) =====

	.target	sm_100

	.elftype	@"ET_EXEC"


//--------------------- .note.nv.tkinfo           --------------------------
	.section	.note.nv.tkinfo,"",@"SHT_NOTE"
	.sectionflags	@"SHF_NOTE_NV_TKINFO"
	.tkinfo
        /*0018*/ 	.word	0x00000002
        /*0030*/ 	.string	""
        /*0030*/ 	.string	"ptxas"
        /*0030*/ 	.string	"Cuda compilation tools, release 13.0, V13.0.88"
        /*0030*/ 	.string	"Build cuda_13.0.r13.0/compiler.36424714_0"
        /*0030*/ 	.string	"-arch sm_100 -m 64 "



//--------------------- .note.nv.cuinfo           --------------------------
	.section	.note.nv.cuinfo,"",@"SHT_NOTE"
	.sectionflags	@"SHF_NOTE_NV_CUINFO"
        /*0018*/ 	.short	0x0002
        /*001a*/ 	.short	0x0064
        /*001c*/ 	.short	0x0082
	.zero		2


//--------------------- .nv.info                  --------------------------
	.section	.nv.info,"",@"SHT_CUDA_INFO"
	.align	4


	//----- nvinfo : EIATTR_REGCOUNT
	.align		4
        /*0000*/ 	.byte	0x04, 0x2f
        /*0002*/ 	.short	(.L_2 - .L_1)
	.align		4
.L_1:
        /*0004*/ 	.word	index@(_Z1fv)
        /*0008*/ 	.word	0x00000018


	//----- nvinfo : EIATTR_FRAME_SIZE
	.align		4
.L_2:
        /*000c*/ 	.byte	0x04, 0x11
        /*000e*/ 	.short	(.L_4 - .L_3)
	.align		4
.L_3:
        /*0010*/ 	.word	index@(_Z1fv)
        /*0014*/ 	.word	0x00000028


	//----- nvinfo : EIATTR_MIN_STACK_SIZE
	.align		4
.L_4:
        /*0018*/ 	.byte	0x04, 0x12
        /*001a*/ 	.short	(.L_6 - .L_5)
	.align		4
.L_5:
        /*001c*/ 	.word	index@(_Z1fv)
        /*0020*/ 	.word	0x00000028
.L_6:


//--------------------- .nv.compat                --------------------------
	.section	.nv.compat,"",@"SHT_CUDA_COMPAT_INFO"
	.align	4
        /*0000*/ 	.byte	0x02, 0x09, 0x00, 0x00, 0x02, 0x02, 0x01, 0x00, 0x02, 0x05, 0x05, 0x00, 0x03, 0x07, 0x01, 0x01
        /*0010*/ 	.byte	0x02, 0x03, 0x00, 0x00, 0x02, 0x06, 0x01, 0x00, 0x04, 0x0b, 0x08, 0x00, 0x09, 0x00, 0x00, 0x00
        /*0020*/ 	.byte	0x00, 0x00, 0x00, 0x00


//--------------------- .nv.info._Z1fv            --------------------------
	.section	.nv.info._Z1fv,"",@"SHT_CUDA_INFO"
	.sectionflags	@""
	.align	4


	//----- nvinfo : EIATTR_CUDA_API_VERSION
	.align		4
        /*0000*/ 	.byte	0x04, 0x37
        /*0002*/ 	.short	(.L_8 - .L_7)
.L_7:
        /*0004*/ 	.word	0x00000082


	//----- nvinfo : EIATTR_SPARSE_MMA_MASK
	.align		4
.L_8:
        /*0008*/ 	.byte	0x03, 0x50
        /*000a*/ 	.short	0x0000


	//----- nvinfo : EIATTR_MAXREG_COUNT
	.align		4
        /*000c*/ 	.byte	0x03, 0x1b
        /*000e*/ 	.short	0x00ff


	//----- nvinfo : EIATTR_EXTERNS
	.align		4
        /*0010*/ 	.byte	0x04, 0x0f
        /*0012*/ 	.short	(.L_10 - .L_9)


	//   ....[0]....
	.align		4
.L_9:
        /*0014*/ 	.word	index@(vprintf)


	//----- nvinfo : EIATTR_MERCURY_ISA_VERSION
	.align		4
.L_10:
        /*0018*/ 	.byte	0x03, 0x5f
        /*001a*/ 	.short	0x0101


	//----- nvinfo : EIATTR_VRC_CTA_INIT_COUNT
	.align		4
        /*001c*/ 	.byte	0x02, 0x4a
	.zero		1
	.zero		1


	//----- nvinfo : EIATTR_SYSCALL_OFFSETS
	.align		4
        /*0020*/ 	.byte	0x04, 0x46
        /*0022*/ 	.short	(.L_12 - .L_11)


	//   ....[0]....
.L_11:
        /*0024*/ 	.word	0x000001b0


	//----- nvinfo : EIATTR_EXIT_INSTR_OFFSETS
	.align		4
.L_12:
        /*0028*/ 	.byte	0x04, 0x1c
        /*002a*/ 	.short	(.L_14 - .L_13)


	//   ....[0]....
.L_13:
        /*002c*/ 	.word	0x000001c0


	//----- nvinfo : EIATTR_SW_WAR
	.align		4
.L_14:
        /*0030*/ 	.byte	0x04, 0x36
        /*0032*/ 	.short	(.L_16 - .L_15)
.L_15:
        /*0034*/ 	.word	0x00000008
.L_16:


//--------------------- .nv.callgraph             --------------------------
	.section	.nv.callgraph,"",@"SHT_CUDA_CALLGRAPH"
	.align	4
	.sectionentsize	8
	.align		4
        /*0000*/ 	.word	0x00000000
	.align		4
        /*0004*/ 	.word	0xffffffff
	.align		4
        /*0008*/ 	.word	index@(_Z1fv)
	.align		4
        /*000c*/ 	.word	index@(vprintf)
	.align		4
        /*0010*/ 	.word	0x00000000
	.align		4
        /*0014*/ 	.word	0xfffffffe
	.align		4
        /*0018*/ 	.word	0x00000000
	.align		4
        /*001c*/ 	.word	0xfffffffd
	.align		4
        /*0020*/ 	.word	0x00000000
	.align		4
        /*0024*/ 	.word	0xfffffffc


//--------------------- .nv.constant4             --------------------------
	.section	.nv.constant4,"a",@progbits
	.align	8
	.align		8
.nv.constant4:
        /*0000*/ 	.dword	vprintf
	.align		8
        /*0008*/ 	.dword	$str


//--------------------- .text._Z1fv               --------------------------
	.section	.text._Z1fv,"ax",@progbits
	.align	128
        .global         _Z1fv
        .type           _Z1fv,@function
        .size           _Z1fv,(.L_x_2 - _Z1fv)
        .other          _Z1fv,@"STO_CUDA_ENTRY STV_DEFAULT"
_Z1fv:
.text._Z1fv:
[----:B------:R-:W0:Y:S01]  /*0000*/  LDC R1, c[0x0][0x37c] ;  /* 0x0000df00ff017b82 */ /* 0x000e220000000800 */
[----:B------:R-:W1:Y:S01]  /*0010*/  S2R R4, SR_CTAID.X ;  /* 0x0000000000047919 */ /* 0x000e620000002500 */
[----:B------:R-:W2:Y:S06]  /*0020*/  LDCU UR5, c[0x0][0x2fc] ;  /* 0x00005f80ff0577ac */ /* 0x000eac0008000800 */
[----:B------:R-:W1:Y:S01]  /*0030*/  LDC R3, c[0x0][0x360] ;  /* 0x0000d800ff037b82 */ /* 0x000e620000000800 */
[----:B0-----:R-:W-:Y:S01]  /*0040*/  VIADD R1, R1, 0xffffffd8 ;  /* 0xffffffd801017836 */ /* 0x001fe20000000000 */
[----:B------:R-:W1:Y:S01]  /*0050*/  S2R R13, SR_TID.X ;  /* 0x00000000000d7919 */ /* 0x000e620000002100 */
[----:B------:R-:W-:Y:S01]  /*0060*/  MOV R0, 0x0 ;  /* 0x0000000000007802 */ /* 0x000fe20000000f00 */
[----:B------:R-:W0:Y:S01]  /*0070*/  LDCU UR4, c[0x0][0x2f8] ;  /* 0x00005f00ff0477ac */ /* 0x000e220008000800 */
[----:B------:R-:W3:Y:S03]  /*0080*/  S2R R12, SR_CTAID.Z ;  /* 0x00000000000c7919 */ /* 0x000ee60000002700 */
[----:B------:R-:W4:Y:S01]  /*0090*/  LDC R10, c[0x0][0x364] ;  /* 0x0000d900ff0a7b82 */ /* 0x000f220000000800 */
[----:B------:R-:W5:Y:S01]  /*00a0*/  LDCU.64 UR6, c[0x4][0x8] ;  /* 0x01000100ff0677ac */ /* 0x000f620008000a00 */
[----:B------:R-:W5:Y:S01]  /*00b0*/  S2R R14, SR_TID.Y ;  /* 0x00000000000e7919 */ /* 0x000f620000002200 */
[----:B------:R-:W5:Y:S05]  /*00c0*/  S2R R15, SR_TID.Z ;  /* 0x00000000000f7919 */ /* 0x000f6a0000002300 */
[----:B------:R-:W4:Y:S01]  /*00d0*/  LDC R11, c[0x0][0x368] ;  /* 0x0000da00ff0b7b82 */ /* 0x000f220000000800 */
[----:B------:R-:W4:Y:S01]  /*00e0*/  S2R R5, SR_CTAID.Y ;  /* 0x0000000000057919 */ /* 0x000f220000002600 */
[----:B0-----:R-:W-:-:S06]  /*00f0*/  IADD3 R6, P0, PT, R1, UR4, RZ ;  /* 0x0000000401067c10 */ /* 0x001fcc000ff1e0ff */
[----:B------:R0:W0:Y:S01]  /*0100*/  LDC.64 R8, c[0x4][R0] ;  /* 0x0100000000087b82 */ /* 0x0000220000000a00 */
[----:B--2---:R-:W-:Y:S02]  /*0110*/  IMAD.X R7, RZ, RZ, UR5, P0 ;  /* 0x00000005ff077e24 */ /* 0x004fe400080e06ff */
[----:B-1----:R-:W-:Y:S01]  /*0120*/  IMAD R2, R4, R3, R13 ;  /* 0x0000000304027224 */ /* 0x002fe200078e020d */
[----:B---3--:R-:W-:Y:S04]  /*0130*/  STL.64 [R1+0x18], R12 ;  /* 0x0000180c01007387 */ /* 0x008fe80000100a00 */
[----:B------:R-:W-:Y:S04]  /*0140*/  STL.64 [R1], R2 ;  /* 0x0000000201007387 */ /* 0x000fe80000100a00 */
[----:B-----5:R-:W-:Y:S04]  /*0150*/  STL.64 [R1+0x20], R14 ;  /* 0x0000200e01007387 */ /* 0x020fe80000100a00 */
[----:B----4-:R-:W-:Y:S04]  /*0160*/  STL.64 [R1+0x8], R10 ;  /* 0x0000080a01007387 */ /* 0x010fe80000100a00 */
[----:B------:R1:W-:Y:S02]  /*0170*/  STL.64 [R1+0x10], R4 ;  /* 0x0000100401007387 */ /* 0x0003e40000100a00 */
[----:B-1----:R-:W-:Y:S01]  /*0180*/  IMAD.U32 R4, RZ, RZ, UR6 ;  /* 0x00000006ff047e24 */ /* 0x002fe2000f8e00ff */
[----:B0-----:R-:W-:-:S07]  /*0190*/  MOV R5, UR7 ;  /* 0x0000000700057c02 */ /* 0x001fce0008000f00 */
[----:B------:R-:W-:-:S07]  /*01a0*/  LEPC R20, `(.L_x_0) ;  /* 0x000000001014794e */ /* 0x000fce0000000000 */
[----:B------:R-:W-:Y:S05]  /*01b0*/  CALL.ABS.NOINC R8 ;  /* 0x0000000008007343 */ /* 0x000fea0003c00000 */
.L_x_0:
[----:B------:R-:W-:Y:S05]  /*01c0*/  EXIT ;  /* 0x000000000000794d */ /* 0x000fea0003800000 */
.L_x_1:
[----:B------:R-:W-:-:S00]  /*01d0*/  BRA `(.L_x_1) ;  /* 0xfffffffc00fc7947 */ /* 0x000fc0000383ffff */
[----:B------:R-:W-:-:S00]  /*01e0*/  NOP ;  /* 0x0000000000007918 */ /* 0x000fc00000000000 */
        /* <DEDUP_REMOVED lines=9> */
.L_x_2:


//--------------------- .nv.global.init           --------------------------
	.section	.nv.global.init,"aw",@progbits
.nv.global.init:
	.type		$str,@object
	.size		$str,(.L_0 - $str)
$str:
        /*0000*/ 	.byte	0x6d, 0x79, 0x69, 0x64, 0x3d, 0x25, 0x2d, 0x32, 0x64, 0x2c, 0x62, 0x44, 0x69, 0x6d, 0x3d, 0x28
        /*0010*/ 	.byte	0x25, 0x64, 0x2c, 0x25, 0x64, 0x2c, 0x25, 0x64, 0x29, 0x2c, 0x62, 0x49, 0x64, 0x78, 0x3d, 0x28
        /*0020*/ 	.byte	0x25, 0x64, 0x2c, 0x25, 0x64, 0x2c, 0x25, 0x64, 0x29, 0x2c, 0x74, 0x49, 0x64, 0x78, 0x3d, 0x28
        /*0030*/ 	.byte	0x25, 0x64, 0x2c, 0x25, 0x64, 0x2c, 0x25, 0x64, 0x29, 0x0a, 0x00
.L_0:


//--------------------- .nv.shared.reserved.0     --------------------------
	.section	.nv.shared.reserved.0,"aw",@nobits
	.weak		__nv_reservedSMEM_offset_0_alias
	.size		__nv_reservedSMEM_offset_0_alias, 0, 64
	.other		__nv_reservedSMEM_offset_0_alias,@"STO_CUDA_RESERVED_SHARED STV_DEFAULT"
__nv_reservedSMEM_offset_0_alias:
	.zero		0
	.zero		64


//--------------------- .nv.constant0._Z1fv       --------------------------
	.section	.nv.constant0._Z1fv,"a",@progbits
	.sectionflags	@""
	.align	4
.nv.constant0._Z1fv:
	.zero		896


//--------------------- SYMBOLS --------------------------

	.type		.nv.reservedSmem.offset0,@object
	.size		.nv.reservedSmem.offset0,0x4
	.type		vprintf,@function
